//
// Generated by NVIDIA NVVM Compiler
//
// Compiler Build ID: CL-36424714
// Cuda compilation tools, release 13.0, V13.0.88
// Based on NVVM 20.0.0
//

.version 9.0
.target sm_100
.address_size 64

	// .globl	_Z3sumPKfjPVfi
.extern .func  (.param .b32 func_retval0) vprintf
(
	.param .b64 vprintf_param_0,
	.param .b64 vprintf_param_1
)
;
.global .align 4 .u32 count;
// isLastBlockDone has been demoted
// _ZZ19calculatePartialSumPKfjE6result has been demoted
.global .align 1 .b8 $str[39] = {73, 39, 109, 32, 98, 108, 111, 99, 107, 32, 37, 100, 32, 97, 110, 100, 32, 109, 121, 32, 112, 97, 114, 116, 105, 97, 108, 32, 115, 117, 109, 32, 105, 115, 32, 37, 102, 10};

.visible .entry _Z3sumPKfjPVfi(
	.param .u64 .ptr .align 1 _Z3sumPKfjPVfi_param_0,
	.param .u32 _Z3sumPKfjPVfi_param_1,
	.param .u64 .ptr .align 1 _Z3sumPKfjPVfi_param_2,
	.param .u32 _Z3sumPKfjPVfi_param_3
)
{
	.local .align 16 .b8 	__local_depot0[16];
	.reg .b64 	%SP;
	.reg .b64 	%SPL;
	.reg .pred 	%p<18>;
	.reg .b16 	%rs<3>;
	.reg .b32 	%r<36>;
	.reg .b32 	%f<87>;
	.reg .b64 	%rd<26>;
	.reg .b64 	%fd<2>;
	// demoted variable
	.shared .align 1 .u8 isLastBlockDone;
	// demoted variable
	.shared .align 4 .f32 _ZZ19calculatePartialSumPKfjE6result;
	mov.u64 	%SPL, __local_depot0;
	cvta.local.u64 	%SP, %SPL;
	ld.param.u64 	%rd8, [_Z3sumPKfjPVfi_param_0];
	ld.param.u32 	%r22, [_Z3sumPKfjPVfi_param_1];
	ld.param.u64 	%rd9, [_Z3sumPKfjPVfi_param_2];
	ld.param.u32 	%r21, [_Z3sumPKfjPVfi_param_3];
	cvta.to.global.u64 	%rd1, %rd9;
	mov.u32 	%r1, %ctaid.x;
	mov.u32 	%r2, %ntid.x;
	mul.lo.s32 	%r3, %r1, %r2;
	mov.u32 	%r4, %tid.x;
	add.s32 	%r5, %r3, %r4;
	setp.ge.u32 	%p1, %r5, %r22;
	@%p1 bra 	$L__BB0_3;
	setp.lt.s32 	%p2, %r5, %r3;
	add.s32 	%r23, %r3, %r2;
	setp.ge.s32 	%p3, %r5, %r23;
	or.pred  	%p4, %p2, %p3;
	@%p4 bra 	$L__BB0_3;
	cvta.to.global.u64 	%rd10, %rd8;
	mul.wide.s32 	%rd11, %r5, 4;
	add.s64 	%rd12, %rd10, %rd11;
	ld.global.f32 	%f14, [%rd12];
	atom.shared.add.f32 	%f15, [_ZZ19calculatePartialSumPKfjE6result], %f14;
$L__BB0_3:
	bar.sync 	0;
	setp.eq.s32 	%p5, %r4, 0;
	@%p5 bra 	$L__BB0_4;
	bra.uni 	$L__BB0_5;
$L__BB0_4:
	add.u64 	%rd13, %SP, 0;
	add.u64 	%rd14, %SPL, 0;
	ld.shared.f32 	%f16, [_ZZ19calculatePartialSumPKfjE6result];
	cvt.f64.f32 	%fd1, %f16;
	st.local.u32 	[%rd14], %r1;
	st.local.f64 	[%rd14+8], %fd1;
	mov.u64 	%rd15, $str;
	cvta.global.u64 	%rd16, %rd15;
	{ // callseq 0, 0
	.param .b64 param0;
	st.param.b64 	[param0], %rd16;
	.param .b64 param1;
	st.param.b64 	[param1], %rd13;
	.param .b32 retval0;
	call.uni (retval0), 
	vprintf, 
	(
	param0, 
	param1
	);
	ld.param.b32 	%r24, [retval0];
	} // callseq 0
	ld.shared.f32 	%f17, [_ZZ19calculatePartialSumPKfjE6result];
	mul.wide.u32 	%rd17, %r1, 4;
	add.s64 	%rd18, %rd1, %rd17;
	st.volatile.global.f32 	[%rd18], %f17;
	membar.gl;
	mov.u32 	%r26, %nctaid.x;
	atom.global.inc.u32 	%r27, [count], %r26;
	add.s32 	%r28, %r26, -1;
	setp.eq.s32 	%p6, %r27, %r28;
	selp.u16 	%rs1, 1, 0, %p6;
	st.shared.u8 	[isLastBlockDone], %rs1;
$L__BB0_5:
	bar.sync 	0;
	ld.shared.u8 	%rs2, [isLastBlockDone];
	setp.eq.s16 	%p7, %rs2, 0;
	@%p7 bra 	$L__BB0_21;
	setp.lt.s32 	%p8, %r21, 1;
	mov.f32 	%f86, 0f00000000;
	@%p8 bra 	$L__BB0_19;
	and.b32  	%r6, %r21, 15;
	setp.lt.u32 	%p9, %r21, 16;
	mov.f32 	%f86, 0f00000000;
	mov.b32 	%r33, 0;
	@%p9 bra 	$L__BB0_10;
	and.b32  	%r33, %r21, 2147483632;
	neg.s32 	%r31, %r33;
	add.s64 	%rd24, %rd1, 32;
	mov.f32 	%f86, 0f00000000;
$L__BB0_9:
	.pragma "nounroll";
	ld.volatile.global.f32 	%f22, [%rd24+-32];
	add.f32 	%f23, %f86, %f22;
	ld.volatile.global.f32 	%f24, [%rd24+-28];
	add.f32 	%f25, %f23, %f24;
	ld.volatile.global.f32 	%f26, [%rd24+-24];
	add.f32 	%f27, %f25, %f26;
	ld.volatile.global.f32 	%f28, [%rd24+-20];
	add.f32 	%f29, %f27, %f28;
	ld.volatile.global.f32 	%f30, [%rd24+-16];
	add.f32 	%f31, %f29, %f30;
	ld.volatile.global.f32 	%f32, [%rd24+-12];
	add.f32 	%f33, %f31, %f32;
	ld.volatile.global.f32 	%f34, [%rd24+-8];
	add.f32 	%f35, %f33, %f34;
	ld.volatile.global.f32 	%f36, [%rd24+-4];
	add.f32 	%f37, %f35, %f36;
	ld.volatile.global.f32 	%f38, [%rd24];
	add.f32 	%f39, %f37, %f38;
	ld.volatile.global.f32 	%f40, [%rd24+4];
	add.f32 	%f41, %f39, %f40;
	ld.volatile.global.f32 	%f42, [%rd24+8];
	add.f32 	%f43, %f41, %f42;
	ld.volatile.global.f32 	%f44, [%rd24+12];
	add.f32 	%f45, %f43, %f44;
	ld.volatile.global.f32 	%f46, [%rd24+16];
	add.f32 	%f47, %f45, %f46;
	ld.volatile.global.f32 	%f48, [%rd24+20];
	add.f32 	%f49, %f47, %f48;
	ld.volatile.global.f32 	%f50, [%rd24+24];
	add.f32 	%f51, %f49, %f50;
	ld.volatile.global.f32 	%f52, [%rd24+28];
	add.f32 	%f86, %f51, %f52;
	add.s32 	%r31, %r31, 16;
	add.s64 	%rd24, %rd24, 64;
	setp.ne.s32 	%p10, %r31, 0;
	@%p10 bra 	$L__BB0_9;
$L__BB0_10:
	setp.eq.s32 	%p11, %r6, 0;
	@%p11 bra 	$L__BB0_19;
	and.b32  	%r12, %r21, 7;
	setp.lt.u32 	%p12, %r6, 8;
	@%p12 bra 	$L__BB0_13;
	mul.wide.u32 	%rd19, %r33, 4;
	add.s64 	%rd20, %rd1, %rd19;
	ld.volatile.global.f32 	%f54, [%rd20];
	add.f32 	%f55, %f86, %f54;
	ld.volatile.global.f32 	%f56, [%rd20+4];
	add.f32 	%f57, %f55, %f56;
	ld.volatile.global.f32 	%f58, [%rd20+8];
	add.f32 	%f59, %f57, %f58;
	ld.volatile.global.f32 	%f60, [%rd20+12];
	add.f32 	%f61, %f59, %f60;
	ld.volatile.global.f32 	%f62, [%rd20+16];
	add.f32 	%f63, %f61, %f62;
	ld.volatile.global.f32 	%f64, [%rd20+20];
	add.f32 	%f65, %f63, %f64;
	ld.volatile.global.f32 	%f66, [%rd20+24];
	add.f32 	%f67, %f65, %f66;
	ld.volatile.global.f32 	%f68, [%rd20+28];
	add.f32 	%f86, %f67, %f68;
	add.s32 	%r33, %r33, 8;
$L__BB0_13:
	setp.eq.s32 	%p13, %r12, 0;
	@%p13 bra 	$L__BB0_19;
	and.b32  	%r15, %r21, 3;
	setp.lt.u32 	%p14, %r12, 4;
	@%p14 bra 	$L__BB0_16;
	mul.wide.u32 	%rd21, %r33, 4;
	add.s64 	%rd22, %rd1, %rd21;
	ld.volatile.global.f32 	%f70, [%rd22];
	add.f32 	%f71, %f86, %f70;
	ld.volatile.global.f32 	%f72, [%rd22+4];
	add.f32 	%f73, %f71, %f72;
	ld.volatile.global.f32 	%f74, [%rd22+8];
	add.f32 	%f75, %f73, %f74;
	ld.volatile.global.f32 	%f76, [%rd22+12];
	add.f32 	%f86, %f75, %f76;
	add.s32 	%r33, %r33, 4;
$L__BB0_16:
	setp.eq.s32 	%p15, %r15, 0;
	@%p15 bra 	$L__BB0_19;
	mul.wide.u32 	%rd23, %r33, 4;
	add.s64 	%rd25, %rd1, %rd23;
	neg.s32 	%r35, %r15;
$L__BB0_18:
	.pragma "nounroll";
	ld.volatile.global.f32 	%f77, [%rd25];
	add.f32 	%f86, %f86, %f77;
	add.s64 	%rd25, %rd25, 4;
	add.s32 	%r35, %r35, 1;
	setp.ne.s32 	%p16, %r35, 0;
	@%p16 bra 	$L__BB0_18;
$L__BB0_19:
	setp.ne.s32 	%p17, %r4, 0;
	@%p17 bra 	$L__BB0_21;
	st.volatile.global.f32 	[%rd1], %f86;
	mov.b32 	%r30, 0;
	st.global.u32 	[count], %r30;
$L__BB0_21:
	ret;

}


// ===== COMPILED SASS (sm_100) =====

	.target	sm_100

	.elftype	@"ET_EXEC"


//--------------------- .note.nv.tkinfo           --------------------------
	.section	.note.nv.tkinfo,"",@"SHT_NOTE"
	.sectionflags	@"SHF_NOTE_NV_TKINFO"
	.tkinfo
        /*0018*/ 	.word	0x00000002
        /*0030*/ 	.string	""
        /*0030*/ 	.string	"ptxas"
        /*0030*/ 	.string	"Cuda compilation tools, release 13.0, V13.0.88"
        /*0030*/ 	.string	"Build cuda_13.0.r13.0/compiler.36424714_0"
        /*0030*/ 	.string	"-arch sm_100 -m 64 "



//--------------------- .note.nv.cuinfo           --------------------------
	.section	.note.nv.cuinfo,"",@"SHT_NOTE"
	.sectionflags	@"SHF_NOTE_NV_CUINFO"
        /*0018*/ 	.short	0x0002
        /*001a*/ 	.short	0x0064
        /*001c*/ 	.short	0x0082
	.zero		2


//--------------------- .nv.info                  --------------------------
	.section	.nv.info,"",@"SHT_CUDA_INFO"
	.align	4


	//----- nvinfo : EIATTR_REGCOUNT
	.align		4
        /*0000*/ 	.byte	0x04, 0x2f
        /*0002*/ 	.short	(.L_3 - .L_2)
	.align		4
.L_2:
        /*0004*/ 	.word	index@(_Z3sumPKfjPVfi)
        /*0008*/ 	.word	0x0000001e


	//----- nvinfo : EIATTR_FRAME_SIZE
	.align		4
.L_3:
        /*000c*/ 	.byte	0x04, 0x11
        /*000e*/ 	.short	(.L_5 - .L_4)
	.align		4
.L_4:
        /*0010*/ 	.word	index@(_Z3sumPKfjPVfi)
        /*0014*/ 	.word	0x00000010


	//----- nvinfo : EIATTR_MIN_STACK_SIZE
	.align		4
.L_5:
        /*0018*/ 	.byte	0x04, 0x12
        /*001a*/ 	.short	(.L_7 - .L_6)
	.align		4
.L_6:
        /*001c*/ 	.word	index@(_Z3sumPKfjPVfi)
        /*0020*/ 	.word	0x00000010
.L_7:


//--------------------- .nv.compat                --------------------------
	.section	.nv.compat,"",@"SHT_CUDA_COMPAT_INFO"
	.align	4
        /*0000*/ 	.byte	0x02, 0x09, 0x00, 0x00, 0x02, 0x02, 0x01, 0x00, 0x02, 0x05, 0x05, 0x00, 0x03, 0x07, 0x01, 0x01
        /*0010*/ 	.byte	0x02, 0x03, 0x00, 0x00, 0x02, 0x06, 0x01, 0x00, 0x04, 0x0b, 0x08, 0x00, 0x09, 0x00, 0x00, 0x00
        /*0020*/ 	.byte	0x00, 0x00, 0x00, 0x00


//--------------------- .nv.info._Z3sumPKfjPVfi   --------------------------
	.section	.nv.info._Z3sumPKfjPVfi,"",@"SHT_CUDA_INFO"
	.sectionflags	@""
	.align	4


	//----- nvinfo : EIATTR_CUDA_API_VERSION
	.align		4
        /*0000*/ 	.byte	0x04, 0x37
        /*0002*/ 	.short	(.L_9 - .L_8)
.L_8:
        /*0004*/ 	.word	0x00000082


	//----- nvinfo : EIATTR_KPARAM_INFO
	.align		4
.L_9:
        /*0008*/ 	.byte	0x04, 0x17
        /*000a*/ 	.short	(.L_11 - .L_10)
.L_10:
        /*000c*/ 	.word	0x00000000
        /*0010*/ 	.short	0x0003
        /*0012*/ 	.short	0x0018
        /*0014*/ 	.byte	0x00, 0xf0, 0x11, 0x00


	//----- nvinfo : EIATTR_KPARAM_INFO
	.align		4
.L_11:
        /*0018*/ 	.byte	0x04, 0x17
        /*001a*/ 	.short	(.L_13 - .L_12)
.L_12:
        /*001c*/ 	.word	0x00000000
        /*0020*/ 	.short	0x0002
        /*0022*/ 	.short	0x0010
        /*0024*/ 	.byte	0x00, 0xf5, 0x21, 0x00


	//----- nvinfo : EIATTR_KPARAM_INFO
	.align		4
.L_13:
        /*0028*/ 	.byte	0x04, 0x17
        /*002a*/ 	.short	(.L_15 - .L_14)
.L_14:
        /*002c*/ 	.word	0x00000000
        /*0030*/ 	.short	0x0001
        /*0032*/ 	.short	0x0008
        /*0034*/ 	.byte	0x00, 0xf0, 0x11, 0x00


	//----- nvinfo : EIATTR_KPARAM_INFO
	.align		4
.L_15:
        /*0038*/ 	.byte	0x04, 0x17
        /*003a*/ 	.short	(.L_17 - .L_16)
.L_16:
        /*003c*/ 	.word	0x00000000
        /*0040*/ 	.short	0x0000
        /*0042*/ 	.short	0x0000
        /*0044*/ 	.byte	0x00, 0xf5, 0x21, 0x00


	//----- nvinfo : EIATTR_SPARSE_MMA_MASK
	.align		4
.L_17:
        /*0048*/ 	.byte	0x03, 0x50
        /*004a*/ 	.short	0x0000


	//----- nvinfo : EIATTR_MAXREG_COUNT
	.align		4
        /*004c*/ 	.byte	0x03, 0x1b
        /*004e*/ 	.short	0x00ff


	//----- nvinfo : EIATTR_NUM_BARRIERS
	.align		4
        /*0050*/ 	.byte	0x02, 0x4c
        /*0052*/ 	.byte	0x01
	.zero		1


	//----- nvinfo : EIATTR_EXTERNS
	.align		4
        /*0054*/ 	.byte	0x04, 0x0f
        /*0056*/ 	.short	(.L_19 - .L_18)


	//   ....[0]....
	.align		4
.L_18:
        /*0058*/ 	.word	index@(vprintf)


	//----- nvinfo : EIATTR_MERCURY_ISA_VERSION
	.align		4
.L_19:
        /*005c*/ 	.byte	0x03, 0x5f
        /*005e*/ 	.short	0x0101


	//----- nvinfo : EIATTR_VRC_CTA_INIT_COUNT
	.align		4
        /*0060*/ 	.byte	0x02, 0x4a
	.zero		1
	.zero		1


	//----- nvinfo : EIATTR_SYSCALL_OFFSETS
	.align		4
        /*0064*/ 	.byte	0x04, 0x46
        /*0066*/ 	.short	(.L_21 - .L_20)


	//   ....[0]....
.L_20:
        /*0068*/ 	.word	0x000002f0


	//----- nvinfo : EIATTR_EXIT_INSTR_OFFSETS
	.align		4
.L_21:
        /*006c*/ 	.byte	0x04, 0x1c
        /*006e*/ 	.short	(.L_23 - .L_22)


	//   ....[0]....
.L_22:
        /*0070*/ 	.word	0x000004e0


	//   ....[1]....
        /*0074*/ 	.word	0x00000bd0


	//   ....[2]....
        /*0078*/ 	.word	0x00000c20


	//----- nvinfo : EIATTR_CRS_STACK_SIZE
	.align		4
.L_23:
        /*007c*/ 	.byte	0x04, 0x1e
        /*007e*/ 	.short	(.L_25 - .L_24)
.L_24:
        /*0080*/ 	.word	0x00000000


	//----- nvinfo : EIATTR_CBANK_PARAM_SIZE
	.align		4
.L_25:
        /*0084*/ 	.byte	0x03, 0x19
        /*0086*/ 	.short	0x001c


	//----- nvinfo : EIATTR_PARAM_CBANK
	.align		4
        /*0088*/ 	.byte	0x04, 0x0a
        /*008a*/ 	.short	(.L_27 - .L_26)
	.align		4
.L_26:
        /*008c*/ 	.word	index@(.nv.constant0._Z3sumPKfjPVfi)
        /*0090*/ 	.short	0x0380
        /*0092*/ 	.short	0x001c


	//----- nvinfo : EIATTR_SW_WAR
	.align		4
.L_27:
        /*0094*/ 	.byte	0x04, 0x36
        /*0096*/ 	.short	(.L_29 - .L_28)
.L_28:
        /*0098*/ 	.word	0x00000008
.L_29:


//--------------------- .nv.callgraph             --------------------------
	.section	.nv.callgraph,"",@"SHT_CUDA_CALLGRAPH"
	.align	4
	.sectionentsize	8
	.align		4
        /*0000*/ 	.word	0x00000000
	.align		4
        /*0004*/ 	.word	0xffffffff
	.align		4
        /*0008*/ 	.word	index@(_Z3sumPKfjPVfi)
	.align		4
        /*000c*/ 	.word	index@(vprintf)
	.align		4
        /*0010*/ 	.word	0x00000000
	.align		4
        /*0014*/ 	.word	0xfffffffe
	.align		4
        /*0018*/ 	.word	0x00000000
	.align		4
        /*001c*/ 	.word	0xfffffffd
	.align		4
        /*0020*/ 	.word	0x00000000
	.align		4
        /*0024*/ 	.word	0xfffffffc


//--------------------- .nv.constant4             --------------------------
	.section	.nv.constant4,"a",@progbits
	.align	8
	.align		8
.nv.constant4:
        /*0000*/ 	.dword	vprintf
	.align		8
        /*0008*/ 	.dword	count
	.align		8
        /*0010*/ 	.dword	$str


//--------------------- .text._Z3sumPKfjPVfi      --------------------------
	.section	.text._Z3sumPKfjPVfi,"ax",@progbits
	.align	128
        .global         _Z3sumPKfjPVfi
        .type           _Z3sumPKfjPVfi,@function
        .size           _Z3sumPKfjPVfi,(.L_x_12 - _Z3sumPKfjPVfi)
        .other          _Z3sumPKfjPVfi,@"STO_CUDA_ENTRY STV_DEFAULT"
_Z3sumPKfjPVfi:
.text._Z3sumPKfjPVfi:
[----:B------:R-:W0:Y:S01]  /*0000*/  LDC R1, c[0x0][0x37c] ;  /* 0x0000df00ff017b82 */ /* 0x000e220000000800 */
[----:B------:R-:W1:Y:S01]  /*0010*/  S2R R2, SR_CTAID.X ;  /* 0x0000000000027919 */ /* 0x000e620000002500 */
[----:B------:R-:W2:Y:S01]  /*0020*/  LDCU UR5, c[0x0][0x2fc] ;  /* 0x00005f80ff0577ac */ /* 0x000ea20008000800 */
[----:B0-----:R-:W-:Y:S01]  /*0030*/  IADD3 R1, PT, PT, R1, -0x10, RZ ;  /* 0xfffffff001017810 */ /* 0x001fe20007ffe0ff */
[----:B------:R-:W-:Y:S01]  /*0040*/  BSSY.RECONVERGENT B0, `(.L_x_0) ;  /* 0x000001a000007945 */ /* 0x000fe20003800200 */
[----:B------:R-:W0:Y:S01]  /*0050*/  S2R R16, SR_TID.X ;  /* 0x0000000000107919 */ /* 0x000e220000002100 */
[----:B------:R-:W1:Y:S01]  /*0060*/  LDCU UR6, c[0x0][0x360] ;  /* 0x00006c00ff0677ac */ /* 0x000e620008000800 */
[----:B------:R-:W3:Y:S01]  /*0070*/  LDCU UR7, c[0x0][0x388] ;  /* 0x00007100ff0777ac */ /* 0x000ee20008000800 */
[----:B------:R-:W4:Y:S01]  /*0080*/  LDCU UR4, c[0x0][0x2f8] ;  /* 0x00005f00ff0477ac */ /* 0x000f220008000800 */
[----:B------:R-:W0:Y:S01]  /*0090*/  LDCU.64 UR36, c[0x0][0x358] ;  /* 0x00006b00ff2477ac */ /* 0x000e220008000a00 */
[----:B----4-:R-:W-:Y:S01]  /*00a0*/  IADD3 R6, P1, PT, R1, UR4, RZ ;  /* 0x0000000401067c10 */ /* 0x010fe2000ff3e0ff */
[----:B-1----:R-:W-:-:S03]  /*00b0*/  IMAD R3, R2, UR6, RZ ;  /* 0x0000000602037c24 */ /* 0x002fc6000f8e02ff */
[----:B--2---:R-:W-:Y:S02]  /*00c0*/  IADD3.X R7, PT, PT, RZ, UR5, RZ, P1, !PT ;  /* 0x00000005ff077c10 */ /* 0x004fe40008ffe4ff */
[C---:B------:R-:W-:Y:S02]  /*00d0*/  IADD3 R5, PT, PT, R3.reuse, UR6, RZ ;  /* 0x0000000603057c10 */ /* 0x040fe4000fffe0ff */
[----:B0-----:R-:W-:-:S04]  /*00e0*/  IADD3 R0, PT, PT, R3, R16, RZ ;  /* 0x0000001003007210 */ /* 0x001fc80007ffe0ff */
[----:B------:R-:W-:-:S04]  /*00f0*/  ISETP.GE.AND P0, PT, R0, R5, PT ;  /* 0x000000050000720c */ /* 0x000fc80003f06270 */
[----:B------:R-:W-:-:S04]  /*0100*/  ISETP.LT.OR P0, PT, R0, R3, P0 ;  /* 0x000000030000720c */ /* 0x000fc80000701670 */
[----:B---3--:R-:W-:-:S13]  /*0110*/  ISETP.GE.U32.OR P0, PT, R0, UR7, P0 ;  /* 0x0000000700007c0c */ /* 0x008fda0008706470 */
[----:B------:R-:W-:Y:S05]  /*0120*/  @P0 BRA `(.L_x_1) ;  /* 0x00000000002c0947 */ /* 0x000fea0003800000 */
[----:B------:R-:W0:Y:S02]  /*0130*/  LDC.64 R4, c[0x0][0x380] ;  /* 0x0000e000ff047b82 */ /* 0x000e240000000a00 */
[----:B0-----:R-:W-:-:S06]  /*0140*/  IMAD.WIDE R4, R0, 0x4, R4 ;  /* 0x0000000400047825 */ /* 0x001fcc00078e0204 */
[----:B------:R0:W5:Y:S01]  /*0150*/  LDG.E R5, desc[UR36][R4.64] ;  /* 0x0000002404057981 */ /* 0x000162000c1e1900 */
[----:B------:R-:W-:Y:S01]  /*0160*/  MOV R0, 0x400 ;  /* 0x0000040000007802 */ /* 0x000fe20000000f00 */
[----:B------:R-:W1:Y:S03]  /*0170*/  S2R R3, SR_CgaCtaId ;  /* 0x0000000000037919 */ /* 0x000e660000008800 */
[----:B------:R-:W-:-:S04]  /*0180*/  IADD3 R0, PT, PT, R0, 0x4, RZ ;  /* 0x0000000400007810 */ /* 0x000fc80007ffe0ff */
[----:B01----:R-:W-:-:S07]  /*0190*/  LEA R0, R3, R0, 0x18 ;  /* 0x0000000003007211 */ /* 0x003fce00078ec0ff */
.L_x_2:
[----:B------:R-:W0:Y:S02]  /*01a0*/  LDS R8, [R0] ;  /* 0x0000000000087984 */ /* 0x000e240000000800 */
[----:B0----5:R-:W-:-:S05]  /*01b0*/  FADD R9, R5, R8 ;  /* 0x0000000805097221 */ /* 0x021fca0000000000 */
[----:B------:R-:W0:Y:S02]  /*01c0*/  ATOMS.CAST.SPIN P0, [R0], R8, R9 ;  /* 0x000000080000758d */ /* 0x000e240001800009 */
[----:B0-----:R-:W-:Y:S05]  /*01d0*/  @!P0 BRA `(.L_x_2) ;  /* 0xfffffffc00f08947 */ /* 0x001fea000383ffff */
.L_x_1:
[----:B------:R-:W-:Y:S05]  /*01e0*/  BSYNC.RECONVERGENT B0 ;  /* 0x0000000000007941 */ /* 0x000fea0003800200 */
.L_x_0:
[----:B------:R-:W-:Y:S01]  /*01f0*/  BAR.SYNC.DEFER_BLOCKING 0x0 ;  /* 0x0000000000007b1d */ /* 0x000fe20000010000 */
[----:B------:R-:W-:-:S13]  /*0200*/  ISETP.NE.AND P0, PT, R16, RZ, PT ;  /* 0x000000ff1000720c */ /* 0x000fda0003f05270 */
[----:B------:R-:W-:Y:S05]  /*0210*/  @P0 BRA `(.L_x_3) ;  /* 0x0000000000940947 */ /* 0x000fea0003800000 */
[----:B------:R-:W0:Y:S01]  /*0220*/  S2UR UR5, SR_CgaCtaId ;  /* 0x00000000000579c3 */ /* 0x000e220000008800 */
[----:B------:R-:W-:Y:S01]  /*0230*/  UMOV UR4, 0x400 ;  /* 0x0000040000047882 */ /* 0x000fe20000000000 */
[----:B------:R-:W-:Y:S01]  /*0240*/  MOV R3, 0x0 ;  /* 0x0000000000037802 */ /* 0x000fe20000000f00 */
[----:B------:R-:W-:Y:S05]  /*0250*/  STL [R1], R2 ;  /* 0x0000000201007387 */ /* 0x000fea0000100800 */
[----:B------:R1:W2:Y:S01]  /*0260*/  LDC.64 R10, c[0x4][R3] ;  /* 0x01000000030a7b82 */ /* 0x0002a20000000a00 */
[----:B0-----:R-:W-:-:S09]  /*0270*/  ULEA UR4, UR5, UR4, 0x18 ;  /* 0x0000000405047291 */ /* 0x001fd2000f8ec0ff */
[----:B------:R-:W0:Y:S02]  /*0280*/  LDS R0, [UR4+0x4] ;  /* 0x00000404ff007984 */ /* 0x000e240008000800 */
[----:B------:R-:W3:Y:S02]  /*0290*/  LDCU.64 UR4, c[0x4][0x10] ;  /* 0x01000200ff0477ac */ /* 0x000ee40008000a00 */
[----:B---3--:R-:W-:Y:S02]  /*02a0*/  MOV R4, UR4 ;  /* 0x0000000400047c02 */ /* 0x008fe40008000f00 */
[----:B------:R-:W-:Y:S01]  /*02b0*/  MOV R5, UR5 ;  /* 0x0000000500057c02 */ /* 0x000fe20008000f00 */
[----:B0-----:R-:W0:Y:S02]  /*02c0*/  F2F.F64.F32 R8, R0 ;  /* 0x0000000000087310 */ /* 0x001e240000201800 */
[----:B0-2---:R1:W-:Y:S04]  /*02d0*/  STL.64 [R1+0x8], R8 ;  /* 0x0000080801007387 */ /* 0x0053e80000100a00 */
[----:B------:R-:W-:-:S07]  /*02e0*/  LEPC R20, `(.L_x_4) ;  /* 0x000000001014794e */ /* 0x000fce0000000000 */
[----:B-1----:R-:W-:Y:S05]  /*02f0*/  CALL.ABS.NOINC R10 ;  /* 0x000000000a007343 */ /* 0x002fea0003c00000 */
.L_x_4:
[----:B------:R-:W0:Y:S01]  /*0300*/  S2UR UR5, SR_CgaCtaId ;  /* 0x00000000000579c3 */ /* 0x000e220000008800 */
[----:B------:R-:W-:-:S07]  /*0310*/  UMOV UR4, 0x400 ;  /* 0x0000040000047882 */ /* 0x000fce0000000000 */
[----:B------:R-:W1:Y:S08]  /*0320*/  LDC.64 R6, c[0x0][0x390] ;  /* 0x0000e400ff067b82 */ /* 0x000e700000000a00 */
[----:B------:R-:W2:Y:S01]  /*0330*/  LDC R11, c[0x0][0x370] ;  /* 0x0000dc00ff0b7b82 */ /* 0x000ea20000000800 */
[----:B0-----:R-:W-:-:S07]  /*0340*/  ULEA UR4, UR5, UR4, 0x18 ;  /* 0x0000000405047291 */ /* 0x001fce000f8ec0ff */
[----:B------:R-:W2:Y:S01]  /*0350*/  LDC.64 R4, c[0x4][0x8] ;  /* 0x01000200ff047b82 */ /* 0x000ea20000000a00 */
[----:B-1----:R-:W-:Y:S01]  /*0360*/  IMAD.WIDE.U32 R2, R2, 0x4, R6 ;  /* 0x0000000402027825 */ /* 0x002fe200078e0006 */
[----:B------:R-:W0:Y:S04]  /*0370*/  LDS R9, [UR4+0x4] ;  /* 0x00000404ff097984 */ /* 0x000e280008000800 */
[----:B0-----:R0:W-:Y:S01]  /*0380*/  STG.E.STRONG.SYS desc[UR36][R2.64], R9 ;  /* 0x0000000902007986 */ /* 0x0011e2000c115924 */
[----:B------:R-:W-:Y:S01]  /*0390*/  @!PT LDS RZ, [RZ] ;  /* 0x00000000fffff984 */ /* 0x000fe20000000800 */
[----:B------:R-:W-:Y:S01]  /*03a0*/  @!PT LDS RZ, [RZ] ;  /* 0x00000000fffff984 */ /* 0x000fe20000000800 */
[----:B------:R-:W-:Y:S01]  /*03b0*/  @!PT LDS RZ, [RZ] ;  /* 0x00000000fffff984 */ /* 0x000fe20000000800 */
[----:B------:R-:W-:Y:S01]  /*03c0*/  @!PT LDS RZ, [RZ] ;  /* 0x00000000fffff984 */ /* 0x000fe20000000800 */
[----:B------:R-:W-:-:S00]  /*03d0*/  MEMBAR.ALL.CTA ;  /* 0x0000000000007992 */ /* 0x000fc00000008000 */
[----:B------:R-:W-:Y:S06]  /*03e0*/  MEMBAR.SC.GPU ;  /* 0x0000000000007992 */ /* 0x000fec0000002000 */
[----:B------:R-:W-:-:S00]  /*03f0*/  ERRBAR ;  /* 0x00000000000079ab */ /* 0x000fc00000000000 */
[----:B------:R-:W-:Y:S06]  /*0400*/  CGAERRBAR ;  /* 0x00000000000075ab */ /* 0x000fec0000000000 */
[----:B------:R-:W-:Y:S04]  /*0410*/  CCTL.IVALL ;  /* 0x00000000ff00798f */ /* 0x000fe80002000000 */
[----:B--2---:R-:W2:Y:S01]  /*0420*/  ATOMG.E.INC.STRONG.GPU PT, R4, desc[UR36][R4.64], R11 ;  /* 0x8000000b040479a8 */ /* 0x004ea200099ef124 */
[----:B0-----:R-:W-:-:S04]  /*0430*/  IADD3 R3, PT, PT, R11, -0x1, RZ ;  /* 0xffffffff0b037810 */ /* 0x001fc80007ffe0ff */
[----:B--2---:R-:W-:-:S04]  /*0440*/  ISETP.NE.AND P0, PT, R4, R3, PT ;  /* 0x000000030400720c */ /* 0x004fc80003f05270 */
[----:B------:R-:W-:-:S05]  /*0450*/  SEL R0, RZ, 0x1, P0 ;  /* 0x00000001ff007807 */ /* 0x000fca0000000000 */
[----:B------:R0:W-:Y:S04]  /*0460*/  STS.U8 [UR4], R0 ;  /* 0x00000000ff007988 */ /* 0x0001e80008000004 */
.L_x_3:
[----:B------:R-:W-:Y:S05]  /*0470*/  WARPSYNC.ALL ;  /* 0x0000000000007948 */ /* 0x000fea0003800000 */
[----:B------:R-:W1:Y:S08]  /*0480*/  S2UR UR5, SR_CgaCtaId ;  /* 0x00000000000579c3 */ /* 0x000e700000008800 */
[----:B------:R-:W-:Y:S06]  /*0490*/  BAR.SYNC.DEFER_BLOCKING 0x0 ;  /* 0x0000000000007b1d */ /* 0x000fec0000010000 */
[----:B------:R-:W-:-:S02]  /*04a0*/  UMOV UR4, 0x400 ;  /* 0x0000040000047882 */ /* 0x000fc40000000000 */
[----:B-1----:R-:W-:-:S09]  /*04b0*/  ULEA UR4, UR5, UR4, 0x18 ;  /* 0x0000000405047291 */ /* 0x002fd2000f8ec0ff */
[----:B0-----:R-:W0:Y:S02]  /*04c0*/  LDS.U8 R0, [UR4] ;  /* 0x00000004ff007984 */ /* 0x001e240008000000 */
[----:B0-----:R-:W-:-:S13]  /*04d0*/  ISETP.NE.AND P0, PT, R0, RZ, PT ;  /* 0x000000ff0000720c */ /* 0x001fda0003f05270 */
[----:B------:R-:W-:Y:S05]  /*04e0*/  @!P0 EXIT ;  /* 0x000000000000894d */ /* 0x000fea0003800000 */
[----:B------:R-:W0:Y:S01]  /*04f0*/  LDCU UR6, c[0x0][0x398] ;  /* 0x00007300ff0677ac */ /* 0x000e220008000800 */
[----:B------:R-:W-:Y:S01]  /*0500*/  HFMA2 R0, -RZ, RZ, 0, 0 ;  /* 0x00000000ff007431 */ /* 0x000fe200000001ff */
[----:B0-----:R-:W-:-:S09]  /*0510*/  UISETP.GE.AND UP0, UPT, UR6, 0x1, UPT ;  /* 0x000000010600788c */ /* 0x001fd2000bf06270 */
[----:B------:R-:W-:Y:S05]  /*0520*/  BRA.U !UP0, `(.L_x_5) ;  /* 0x0000000508a47547 */ /* 0x000fea000b800000 */
[----:B------:R-:W-:Y:S01]  /*0530*/  UISETP.GE.U32.AND UP1, UPT, UR6, 0x10, UPT ;  /* 0x000000100600788c */ /* 0x000fe2000bf26070 */
[----:B------:R-:W-:Y:S01]  /*0540*/  MOV R0, RZ ;  /* 0x000000ff00007202 */ /* 0x000fe20000000f00 */
[----:B------:R-:W-:Y:S01]  /*0550*/  ULOP3.LUT UR7, UR6, 0xf, URZ, 0xc0, !UPT ;  /* 0x0000000f06077892 */ /* 0x000fe2000f8ec0ff */
[----:B------:R-:W-:-:S03]  /*0560*/  MOV R4, RZ ;  /* 0x000000ff00047202 */ /* 0x000fc60000000f00 */
[----:B------:R-:W-:-:S03]  /*0570*/  UISETP.NE.AND UP0, UPT, UR7, URZ, UPT ;  /* 0x000000ff0700728c */ /* 0x000fc6000bf05270 */
[----:B------:R-:W-:Y:S08]  /*0580*/  BRA.U !UP1, `(.L_x_6) ;  /* 0x0000000109b87547 */ /* 0x000ff0000b800000 */
[----:B------:R-:W0:Y:S01]  /*0590*/  LDCU.64 UR4, c[0x0][0x390] ;  /* 0x00007200ff0477ac */ /* 0x000e220008000a00 */
[----:B------:R-:W-:Y:S01]  /*05a0*/  MOV R0, RZ ;  /* 0x000000ff00007202 */ /* 0x000fe20000000f00 */
[----:B------:R-:W-:-:S04]  /*05b0*/  ULOP3.LUT UR8, UR6, 0x7ffffff0, URZ, 0xc0, !UPT ;  /* 0x7ffffff006087892 */ /* 0x000fc8000f8ec0ff */
[----:B------:R-:W-:Y:S02]  /*05c0*/  UIADD3 UR9, UPT, UPT, -UR8, URZ, URZ ;  /* 0x000000ff08097290 */ /* 0x000fe4000fffe1ff */
[----:B------:R-:W-:Y:S01]  /*05d0*/  MOV R4, UR8 ;  /* 0x0000000800047c02 */ /* 0x000fe20008000f00 */
[----:B0-----:R-:W-:-:S04]  /*05e0*/  UIADD3 UR4, UP1, UPT, UR4, 0x20, URZ ;  /* 0x0000002004047890 */ /* 0x001fc8000ff3e0ff */
[----:B------:R-:W-:Y:S02]  /*05f0*/  UIADD3.X UR5, UPT, UPT, URZ, UR5, URZ, UP1, !UPT ;  /* 0x00000005ff057290 */ /* 0x000fe40008ffe4ff */
[----:B------:R-:W-:-:S04]  /*0600*/  MOV R2, UR4 ;  /* 0x0000000400027c02 */ /* 0x000fc80008000f00 */
[----:B------:R-:W-:-:S07]  /*0610*/  MOV R3, UR5 ;  /* 0x0000000500037c02 */ /* 0x000fce0008000f00 */
.L_x_7:
[----:B------:R-:W2:Y:S04]  /*0620*/  LDG.E.STRONG.SYS R13, desc[UR36][R2.64+-0x20] ;  /* 0xffffe024020d7981 */ /* 0x000ea8000c1f5900 */
[----:B------:R-:W3:Y:S04]  /*0630*/  LDG.E.STRONG.SYS R12, desc[UR36][R2.64+-0x1c] ;  /* 0xffffe424020c7981 */ /* 0x000ee8000c1f5900 */
[----:B------:R-:W4:Y:S04]  /*0640*/  LDG.E.STRONG.SYS R15, desc[UR36][R2.64+-0x18] ;  /* 0xffffe824020f7981 */ /* 0x000f28000c1f5900 */
[----:B------:R-:W5:Y:S04]  /*0650*/  LDG.E.STRONG.SYS R17, desc[UR36][R2.64+-0x14] ;  /* 0xffffec2402117981 */ /* 0x000f68000c1f5900 */
        /* <DEDUP_REMOVED lines=11> */
[----:B------:R0:W5:Y:S01]  /*0710*/  LDG.E.STRONG.SYS R5, desc[UR36][R2.64+0x1c] ;  /* 0x00001c2402057981 */ /* 0x000162000c1f5900 */
[----:B------:R-:W-:-:S04]  /*0720*/  UIADD3 UR9, UPT, UPT, UR9, 0x10, URZ ;  /* 0x0000001009097890 */ /* 0x000fc8000fffe0ff */
[----:B------:R-:W-:Y:S01]  /*0730*/  UISETP.NE.AND UP1, UPT, UR9, URZ, UPT ;  /* 0x000000ff0900728c */ /* 0x000fe2000bf25270 */
[----:B0-----:R-:W-:-:S04]  /*0740*/  IADD3 R2, P0, PT, R2, 0x40, RZ ;  /* 0x0000004002027810 */ /* 0x001fc80007f1e0ff */
[----:B------:R-:W-:Y:S01]  /*0750*/  IADD3.X R3, PT, PT, RZ, R3, RZ, P0, !PT ;  /* 0x00000003ff037210 */ /* 0x000fe200007fe4ff */
[----:B--2---:R-:W-:-:S04]  /*0760*/  FADD R13, R13, R0 ;  /* 0x000000000d0d7221 */ /* 0x004fc80000000000 */
[----:B---3--:R-:W-:-:S04]  /*0770*/  FADD R12, R13, R12 ;  /* 0x0000000c0d0c7221 */ /* 0x008fc80000000000 */
[----:B----4-:R-:W-:-:S04]  /*0780*/  FADD R12, R12, R15 ;  /* 0x0000000f0c0c7221 */ /* 0x010fc80000000000 */
[----:B-----5:R-:W-:-:S04]  /*0790*/  FADD R12, R12, R17 ;  /* 0x000000110c0c7221 */ /* 0x020fc80000000000 */
[----:B------:R-:W-:-:S04]  /*07a0*/  FADD R12, R12, R19 ;  /* 0x000000130c0c7221 */ /* 0x000fc80000000000 */
        /* <DEDUP_REMOVED lines=10> */
[----:B------:R-:W-:Y:S01]  /*0850*/  FADD R0, R6, R5 ;  /* 0x0000000506007221 */ /* 0x000fe20000000000 */
[----:B------:R-:W-:Y:S06]  /*0860*/  BRA.U UP1, `(.L_x_7) ;  /* 0xfffffffd016c7547 */ /* 0x000fec000b83ffff */
.L_x_6:
[----:B------:R-:W-:Y:S05]  /*0870*/  BRA.U !UP0, `(.L_x_5) ;  /* 0x0000000108d07547 */ /* 0x000fea000b800000 */
[----:B------:R-:W-:Y:S02]  /*0880*/  UISETP.GE.U32.AND UP0, UPT, UR7, 0x8, UPT ;  /* 0x000000080700788c */ /* 0x000fe4000bf06070 */
[----:B------:R-:W-:-:S04]  /*0890*/  ULOP3.LUT UR5, UR6, 0x7, URZ, 0xc0, !UPT ;  /* 0x0000000706057892 */ /* 0x000fc8000f8ec0ff */
[----:B------:R-:W-:-:S03]  /*08a0*/  UISETP.NE.AND UP1, UPT, UR5, URZ, UPT ;  /* 0x000000ff0500728c */ /* 0x000fc6000bf25270 */
[----:B------:R-:W-:Y:S08]  /*08b0*/  BRA.U !UP0, `(.L_x_8) ;  /* 0x00000001084c7547 */ /* 0x000ff0000b800000 */
[----:B------:R-:W0:Y:S02]  /*08c0*/  LDC.64 R2, c[0x0][0x390] ;  /* 0x0000e400ff027b82 */ /* 0x000e240000000a00 */
[----:B0-----:R-:W-:-:S05]  /*08d0*/  IMAD.WIDE.U32 R2, R4, 0x4, R2 ;  /* 0x0000000404027825 */ /* 0x001fca00078e0002 */
[----:B------:R-:W2:Y:S04]  /*08e0*/  LDG.E.STRONG.SYS R5, desc[UR36][R2.64] ;  /* 0x0000002402057981 */ /* 0x000ea8000c1f5900 */
[----:B------:R-:W3:Y:S04]  /*08f0*/  LDG.E.STRONG.SYS R6, desc[UR36][R2.64+0x4] ;  /* 0x0000042402067981 */ /* 0x000ee8000c1f5900 */
[----:B------:R-:W4:Y:S04]  /*0900*/  LDG.E.STRONG.SYS R8, desc[UR36][R2.64+0x8] ;  /* 0x0000082402087981 */ /* 0x000f28000c1f5900 */
[----:B------:R-:W5:Y:S04]  /*0910*/  LDG.E.STRONG.SYS R10, desc[UR36][R2.64+0xc] ;  /* 0x00000c24020a7981 */ /* 0x000f68000c1f5900 */
[----:B------:R-:W5:Y:S04]  /*0920*/  LDG.E.STRONG.SYS R12, desc[UR36][R2.64+0x10] ;  /* 0x00001024020c7981 */ /* 0x000f68000c1f5900 */
[----:B------:R-:W5:Y:S04]  /*0930*/  LDG.E.STRONG.SYS R14, desc[UR36][R2.64+0x14] ;  /* 0x00001424020e7981 */ /* 0x000f68000c1f5900 */
[----:B------:R-:W5:Y:S04]  /*0940*/  LDG.E.STRONG.SYS R18, desc[UR36][R2.64+0x18] ;  /* 0x0000182402127981 */ /* 0x000f68000c1f5900 */
[----:B------:R-:W5:Y:S01]  /*0950*/  LDG.E.STRONG.SYS R20, desc[UR36][R2.64+0x1c] ;  /* 0x00001c2402147981 */ /* 0x000f62000c1f5900 */
[----:B------:R-:W-:Y:S01]  /*0960*/  IADD3 R4, PT, PT, R4, 0x8, RZ ;  /* 0x0000000804047810 */ /* 0x000fe20007ffe0ff */
[----:B--2---:R-:W-:-:S04]  /*0970*/  FADD R5, R0, R5 ;  /* 0x0000000500057221 */ /* 0x004fc80000000000 */
[----:B---3--:R-:W-:-:S04]  /*0980*/  FADD R5, R5, R6 ;  /* 0x0000000605057221 */ /* 0x008fc80000000000 */
[----:B----4-:R-:W-:-:S04]  /*0990*/  FADD R5, R5, R8 ;  /* 0x0000000805057221 */ /* 0x010fc80000000000 */
[----:B-----5:R-:W-:-:S04]  /*09a0*/  FADD R5, R5, R10 ;  /* 0x0000000a05057221 */ /* 0x020fc80000000000 */
[----:B------:R-:W-:-:S04]  /*09b0*/  FADD R5, R5, R12 ;  /* 0x0000000c05057221 */ /* 0x000fc80000000000 */
[----:B------:R-:W-:-:S04]  /*09c0*/  FADD R5, R5, R14 ;  /* 0x0000000e05057221 */ /* 0x000fc80000000000 */
[----:B------:R-:W-:-:S04]  /*09d0*/  FADD R5, R5, R18 ;  /* 0x0000001205057221 */ /* 0x000fc80000000000 */
[----:B------:R-:W-:-:S07]  /*09e0*/  FADD R0, R5, R20 ;  /* 0x0000001405007221 */ /* 0x000fce0000000000 */
.L_x_8:
        /* <DEDUP_REMOVED lines=10> */
[----:B------:R-:W5:Y:S01]  /*0a90*/  LDG.E.STRONG.SYS R10, desc[UR36][R2.64+0xc] ;  /* 0x00000c24020a7981 */ /* 0x000f62000c1f5900 */
[----:B------:R-:W-:Y:S01]  /*0aa0*/  IADD3 R4, PT, PT, R4, 0x4, RZ ;  /* 0x0000000404047810 */ /* 0x000fe20007ffe0ff */
[----:B--2---:R-:W-:-:S04]  /*0ab0*/  FADD R5, R0, R5 ;  /* 0x0000000500057221 */ /* 0x004fc80000000000 */
[----:B---3--:R-:W-:-:S04]  /*0ac0*/  FADD R5, R5, R6 ;  /* 0x0000000605057221 */ /* 0x008fc80000000000 */
[----:B----4-:R-:W-:-:S04]  /*0ad0*/  FADD R5, R5, R8 ;  /* 0x0000000805057221 */ /* 0x010fc80000000000 */
[----:B-----5:R-:W-:-:S07]  /*0ae0*/  FADD R0, R5, R10 ;  /* 0x0000000a05007221 */ /* 0x020fce0000000000 */
.L_x_9:
[----:B------:R-:W-:Y:S05]  /*0af0*/  BRA.U !UP1, `(.L_x_5) ;  /* 0x0000000109307547 */ /* 0x000fea000b800000 */
[----:B------:R-:W0:Y:S01]  /*0b00*/  LDC.64 R2, c[0x0][0x390] ;  /* 0x0000e400ff027b82 */ /* 0x000e220000000a00 */
[----:B------:R-:W-:Y:S01]  /*0b10*/  UIADD3 UR4, UPT, UPT, -UR4, URZ, URZ ;  /* 0x000000ff04047290 */ /* 0x000fe2000fffe1ff */
[----:B0-----:R-:W-:-:S11]  /*0b20*/  IMAD.WIDE.U32 R4, R4, 0x4, R2 ;  /* 0x0000000404047825 */ /* 0x001fd600078e0002 */
.L_x_10:
[----:B------:R-:W-:Y:S02]  /*0b30*/  MOV R3, R5 ;  /* 0x0000000500037202 */ /* 0x000fe40000000f00 */
[----:B------:R-:W-:-:S05]  /*0b40*/  MOV R2, R4 ;  /* 0x0000000400027202 */ /* 0x000fca0000000f00 */
[----:B------:R-:W2:Y:S01]  /*0b50*/  LDG.E.STRONG.SYS R3, desc[UR36][R2.64] ;  /* 0x0000002402037981 */ /* 0x000ea2000c1f5900 */
[----:B------:R-:W-:Y:S01]  /*0b60*/  UIADD3 UR4, UPT, UPT, UR4, 0x1, URZ ;  /* 0x0000000104047890 */ /* 0x000fe2000fffe0ff */
[----:B------:R-:W-:-:S03]  /*0b70*/  IADD3 R4, P0, PT, R4, 0x4, RZ ;  /* 0x0000000404047810 */ /* 0x000fc60007f1e0ff */
[----:B------:R-:W-:Y:S01]  /*0b80*/  UISETP.NE.AND UP0, UPT, UR4, URZ, UPT ;  /* 0x000000ff0400728c */ /* 0x000fe2000bf05270 */
[----:B------:R-:W-:Y:S01]  /*0b90*/  IADD3.X R5, PT, PT, RZ, R5, RZ, P0, !PT ;  /* 0x00000005ff057210 */ /* 0x000fe200007fe4ff */
[----:B--2---:R-:W-:-:S07]  /*0ba0*/  FADD R0, R3, R0 ;  /* 0x0000000003007221 */ /* 0x004fce0000000000 */
[----:B------:R-:W-:Y:S05]  /*0bb0*/  BRA.U UP0, `(.L_x_10) ;  /* 0xfffffffd00dc7547 */ /* 0x000fea000b83ffff */
.L_x_5:
[----:B------:R-:W-:-:S13]  /*0bc0*/  ISETP.NE.AND P0, PT, R16, RZ, PT ;  /* 0x000000ff1000720c */ /* 0x000fda0003f05270 */
[----:B------:R-:W-:Y:S05]  /*0bd0*/  @P0 EXIT ;  /* 0x000000000000094d */ /* 0x000fea0003800000 */
[----:B------:R-:W0:Y:S08]  /*0be0*/  LDC.64 R2, c[0x0][0x390] ;  /* 0x0000e400ff027b82 */ /* 0x000e300000000a00 */
[----:B------:R-:W1:Y:S01]  /*0bf0*/  LDC.64 R4, c[0x4][0x8] ;  /* 0x01000200ff047b82 */ /* 0x000e620000000a00 */
[----:B0-----:R-:W-:Y:S04]  /*0c00*/  STG.E.STRONG.SYS desc[UR36][R2.64], R0 ;  /* 0x0000000002007986 */ /* 0x001fe8000c115924 */
[----:B-1----:R-:W-:Y:S01]  /*0c10*/  STG.E desc[UR36][R4.64], RZ ;  /* 0x000000ff04007986 */ /* 0x002fe2000c101924 */
[----:B------:R-:W-:Y:S05]  /*0c20*/  EXIT ;  /* 0x000000000000794d */ /* 0x000fea0003800000 */
.L_x_11:
[----:B------:R-:W-:-:S00]  /*0c30*/  BRA `(.L_x_11) ;  /* 0xfffffffc00fc7947 */ /* 0x000fc0000383ffff */
[----:B------:R-:W-:-:S00]  /*0c40*/  NOP ;  /* 0x0000000000007918 */ /* 0x000fc00000000000 */
        /* <DEDUP_REMOVED lines=11> */
.L_x_12:


//--------------------- .nv.global.init           --------------------------
	.section	.nv.global.init,"aw",@progbits
.nv.global.init:
	.type		$str,@object
	.size		$str,(.L_1 - $str)
$str:
        /*0000*/ 	.byte	0x49, 0x27, 0x6d, 0x20, 0x62, 0x6c, 0x6f, 0x63, 0x6b, 0x20, 0x25, 0x64, 0x20, 0x61, 0x6e, 0x64
        /*0010*/ 	.byte	0x20, 0x6d, 0x79, 0x20, 0x70, 0x61, 0x72, 0x74, 0x69, 0x61, 0x6c, 0x20, 0x73, 0x75, 0x6d, 0x20
        /*0020*/ 	.byte	0x69, 0x73, 0x20, 0x25, 0x66, 0x0a, 0x00
.L_1:


//--------------------- .nv.shared._Z3sumPKfjPVfi --------------------------
	.section	.nv.shared._Z3sumPKfjPVfi,"aw",@nobits
	.sectionflags	@""
	.align	4
.nv.shared._Z3sumPKfjPVfi:
	.zero		1032


//--------------------- .nv.shared.reserved.0     --------------------------
	.section	.nv.shared.reserved.0,"aw",@nobits
	.weak		__nv_reservedSMEM_offset_0_alias
	.size		__nv_reservedSMEM_offset_0_alias, 0, 64
	.other		__nv_reservedSMEM_offset_0_alias,@"STO_CUDA_RESERVED_SHARED STV_DEFAULT"
__nv_reservedSMEM_offset_0_alias:
	.zero		0
	.zero		64


//--------------------- .nv.global                --------------------------
	.section	.nv.global,"aw",@nobits
	.align	4
.nv.global:
	.type		count,@object
	.size		count,(.L_0 - count)
count:
	.zero		4
.L_0:


//--------------------- .nv.constant0._Z3sumPKfjPVfi --------------------------
	.section	.nv.constant0._Z3sumPKfjPVfi,"a",@progbits
	.sectionflags	@""
	.align	4
.nv.constant0._Z3sumPKfjPVfi:
	.zero		924


//--------------------- SYMBOLS --------------------------

	.type		.nv.reservedSmem.offset0,@object
	.size		.nv.reservedSmem.offset0,0x4
	.type		.nv.reservedSmem.cap,@object
	.size		.nv.reservedSmem.cap,0x4
	.type		vprintf,@function
